//
// Generated by NVIDIA NVVM Compiler
//
// Compiler Build ID: CL-36424714
// Cuda compilation tools, release 13.0, V13.0.88
// Based on NVVM 20.0.0
//

.version 9.0
.target sm_100
.address_size 64

	// .globl	_Z27conv_1D_tiled_halo_elementsPfS_ii
.const .align 4 .b8 d_kernel[36];
// _ZZ27conv_1D_tiled_halo_elementsPfS_iiE10in_data_ds has been demoted

.visible .entry _Z27conv_1D_tiled_halo_elementsPfS_ii(
	.param .u64 .ptr .align 1 _Z27conv_1D_tiled_halo_elementsPfS_ii_param_0,
	.param .u64 .ptr .align 1 _Z27conv_1D_tiled_halo_elementsPfS_ii_param_1,
	.param .u32 _Z27conv_1D_tiled_halo_elementsPfS_ii_param_2,
	.param .u32 _Z27conv_1D_tiled_halo_elementsPfS_ii_param_3
)
{
	.reg .pred 	%p<36>;
	.reg .b32 	%r<51>;
	.reg .b32 	%f<56>;
	.reg .b64 	%rd<28>;
	// demoted variable
	.shared .align 4 .b8 _ZZ27conv_1D_tiled_halo_elementsPfS_iiE10in_data_ds[1056];
	ld.param.u64 	%rd7, [_Z27conv_1D_tiled_halo_elementsPfS_ii_param_0];
	ld.param.u64 	%rd6, [_Z27conv_1D_tiled_halo_elementsPfS_ii_param_1];
	ld.param.u32 	%r27, [_Z27conv_1D_tiled_halo_elementsPfS_ii_param_2];
	ld.param.u32 	%r28, [_Z27conv_1D_tiled_halo_elementsPfS_ii_param_3];
	cvta.to.global.u64 	%rd1, %rd7;
	mov.u32 	%r29, %ctaid.x;
	mov.u32 	%r30, %ntid.x;
	mul.lo.s32 	%r1, %r29, %r30;
	mov.u32 	%r2, %tid.x;
	add.s32 	%r3, %r1, %r2;
	mul.wide.s32 	%rd8, %r3, 4;
	add.s64 	%rd9, %rd1, %rd8;
	ld.global.f32 	%f22, [%rd9];
	shl.b32 	%r31, %r2, 2;
	mov.u32 	%r32, _ZZ27conv_1D_tiled_halo_elementsPfS_iiE10in_data_ds;
	add.s32 	%r33, %r32, %r31;
	st.shared.f32 	[%r33], %f22;
	bar.sync 	0;
	add.s32 	%r4, %r1, %r30;
	shr.u32 	%r34, %r27, 31;
	add.s32 	%r35, %r27, %r34;
	shr.s32 	%r36, %r35, 1;
	neg.s32 	%r5, %r36;
	setp.lt.s32 	%p1, %r27, 1;
	mov.f32 	%f47, 0f00000000;
	@%p1 bra 	$L__BB0_27;
	and.b32  	%r6, %r27, 3;
	setp.lt.u32 	%p2, %r27, 4;
	mov.f32 	%f47, 0f00000000;
	mov.b32 	%r47, 0;
	@%p2 bra 	$L__BB0_20;
	and.b32  	%r47, %r27, 2147483644;
	add.s32 	%r8, %r5, %r3;
	add.s32 	%r9, %r5, %r2;
	mov.f32 	%f47, 0f00000000;
	mov.b32 	%r46, 0;
	mov.u64 	%rd11, d_kernel;
$L__BB0_3:
	add.s32 	%r11, %r8, %r46;
	setp.lt.s32 	%p3, %r11, 0;
	setp.ge.s32 	%p4, %r11, %r28;
	add.s32 	%r39, %r9, %r46;
	shl.b32 	%r40, %r39, 2;
	add.s32 	%r12, %r32, %r40;
	mul.wide.u32 	%rd10, %r46, 4;
	add.s64 	%rd2, %rd11, %rd10;
	or.pred  	%p5, %p3, %p4;
	@%p5 bra 	$L__BB0_7;
	setp.lt.s32 	%p6, %r11, %r1;
	setp.ge.s32 	%p7, %r11, %r4;
	or.pred  	%p8, %p6, %p7;
	@%p8 bra 	$L__BB0_6;
	ld.shared.f32 	%f28, [%r12];
	ld.const.f32 	%f29, [%rd2];
	fma.rn.f32 	%f47, %f28, %f29, %f47;
	bra.uni 	$L__BB0_7;
$L__BB0_6:
	mul.wide.u32 	%rd12, %r11, 4;
	add.s64 	%rd13, %rd1, %rd12;
	ld.global.f32 	%f26, [%rd13];
	ld.const.f32 	%f27, [%rd2];
	fma.rn.f32 	%f47, %f26, %f27, %f47;
$L__BB0_7:
	add.s32 	%r13, %r11, 1;
	setp.lt.s32 	%p9, %r13, 0;
	setp.ge.s32 	%p10, %r13, %r28;
	or.pred  	%p11, %p9, %p10;
	@%p11 bra 	$L__BB0_11;
	setp.ge.s32 	%p12, %r13, %r1;
	setp.lt.s32 	%p13, %r13, %r4;
	and.pred  	%p14, %p12, %p13;
	@%p14 bra 	$L__BB0_10;
	mul.wide.u32 	%rd14, %r13, 4;
	add.s64 	%rd15, %rd1, %rd14;
	ld.global.f32 	%f30, [%rd15];
	ld.const.f32 	%f31, [%rd2+4];
	fma.rn.f32 	%f47, %f30, %f31, %f47;
	bra.uni 	$L__BB0_11;
$L__BB0_10:
	ld.shared.f32 	%f32, [%r12+4];
	ld.const.f32 	%f33, [%rd2+4];
	fma.rn.f32 	%f47, %f32, %f33, %f47;
$L__BB0_11:
	add.s32 	%r14, %r11, 2;
	setp.lt.s32 	%p15, %r14, 0;
	setp.ge.s32 	%p16, %r14, %r28;
	or.pred  	%p17, %p15, %p16;
	@%p17 bra 	$L__BB0_15;
	setp.ge.s32 	%p18, %r14, %r1;
	setp.lt.s32 	%p19, %r14, %r4;
	and.pred  	%p20, %p18, %p19;
	@%p20 bra 	$L__BB0_14;
	mul.wide.u32 	%rd16, %r14, 4;
	add.s64 	%rd17, %rd1, %rd16;
	ld.global.f32 	%f34, [%rd17];
	ld.const.f32 	%f35, [%rd2+8];
	fma.rn.f32 	%f47, %f34, %f35, %f47;
	bra.uni 	$L__BB0_15;
$L__BB0_14:
	ld.shared.f32 	%f36, [%r12+8];
	ld.const.f32 	%f37, [%rd2+8];
	fma.rn.f32 	%f47, %f36, %f37, %f47;
$L__BB0_15:
	add.s32 	%r15, %r11, 3;
	setp.lt.s32 	%p21, %r15, 0;
	setp.ge.s32 	%p22, %r15, %r28;
	or.pred  	%p23, %p21, %p22;
	@%p23 bra 	$L__BB0_19;
	setp.ge.s32 	%p24, %r15, %r1;
	setp.lt.s32 	%p25, %r15, %r4;
	and.pred  	%p26, %p24, %p25;
	@%p26 bra 	$L__BB0_18;
	mul.wide.u32 	%rd18, %r15, 4;
	add.s64 	%rd19, %rd1, %rd18;
	ld.global.f32 	%f38, [%rd19];
	ld.const.f32 	%f39, [%rd2+12];
	fma.rn.f32 	%f47, %f38, %f39, %f47;
	bra.uni 	$L__BB0_19;
$L__BB0_18:
	ld.shared.f32 	%f40, [%r12+12];
	ld.const.f32 	%f41, [%rd2+12];
	fma.rn.f32 	%f47, %f40, %f41, %f47;
$L__BB0_19:
	add.s32 	%r46, %r46, 4;
	setp.ne.s32 	%p27, %r46, %r47;
	@%p27 bra 	$L__BB0_3;
$L__BB0_20:
	setp.eq.s32 	%p28, %r6, 0;
	@%p28 bra 	$L__BB0_27;
	mul.wide.u32 	%rd20, %r47, 4;
	mov.u64 	%rd21, d_kernel;
	add.s64 	%rd27, %rd21, %rd20;
	add.s32 	%r42, %r2, %r47;
	add.s32 	%r43, %r42, %r5;
	shl.b32 	%r44, %r43, 2;
	add.s32 	%r50, %r32, %r44;
	add.s32 	%r49, %r43, %r1;
	neg.s32 	%r48, %r6;
$L__BB0_22:
	.pragma "nounroll";
	setp.lt.s32 	%p29, %r49, 0;
	setp.ge.s32 	%p30, %r49, %r28;
	or.pred  	%p31, %p29, %p30;
	@%p31 bra 	$L__BB0_26;
	setp.ge.s32 	%p32, %r49, %r1;
	setp.lt.s32 	%p33, %r49, %r4;
	and.pred  	%p34, %p32, %p33;
	@%p34 bra 	$L__BB0_25;
	mul.wide.u32 	%rd22, %r49, 4;
	add.s64 	%rd23, %rd1, %rd22;
	ld.global.f32 	%f42, [%rd23];
	ld.const.f32 	%f43, [%rd27];
	fma.rn.f32 	%f47, %f42, %f43, %f47;
	bra.uni 	$L__BB0_26;
$L__BB0_25:
	ld.shared.f32 	%f44, [%r50];
	ld.const.f32 	%f45, [%rd27];
	fma.rn.f32 	%f47, %f44, %f45, %f47;
$L__BB0_26:
	add.s64 	%rd27, %rd27, 4;
	add.s32 	%r50, %r50, 4;
	add.s32 	%r49, %r49, 1;
	add.s32 	%r48, %r48, 1;
	setp.ne.s32 	%p35, %r48, 0;
	@%p35 bra 	$L__BB0_22;
$L__BB0_27:
	cvta.to.global.u64 	%rd24, %rd6;
	add.s64 	%rd26, %rd24, %rd8;
	st.global.f32 	[%rd26], %f47;
	ret;

}


// ===== COMPILED SASS (sm_100) =====

	.target	sm_100

	.elftype	@"ET_EXEC"


//--------------------- .note.nv.tkinfo           --------------------------
	.section	.note.nv.tkinfo,"",@"SHT_NOTE"
	.sectionflags	@"SHF_NOTE_NV_TKINFO"
	.tkinfo
        /*0018*/ 	.word	0x00000002
        /*0030*/ 	.string	""
        /*0030*/ 	.string	"ptxas"
        /*0030*/ 	.string	"Cuda compilation tools, release 13.0, V13.0.88"
        /*0030*/ 	.string	"Build cuda_13.0.r13.0/compiler.36424714_0"
        /*0030*/ 	.string	"-arch sm_100 -m 64 "



//--------------------- .note.nv.cuinfo           --------------------------
	.section	.note.nv.cuinfo,"",@"SHT_NOTE"
	.sectionflags	@"SHF_NOTE_NV_CUINFO"
        /*0018*/ 	.short	0x0002
        /*001a*/ 	.short	0x0064
        /*001c*/ 	.short	0x0082
	.zero		2


//--------------------- .nv.info                  --------------------------
	.section	.nv.info,"",@"SHT_CUDA_INFO"
	.align	4


	//----- nvinfo : EIATTR_REGCOUNT
	.align		4
        /*0000*/ 	.byte	0x04, 0x2f
        /*0002*/ 	.short	(.L_2 - .L_1)
	.align		4
.L_1:
        /*0004*/ 	.word	index@(_Z27conv_1D_tiled_halo_elementsPfS_ii)
        /*0008*/ 	.word	0x00000014


	//----- nvinfo : EIATTR_FRAME_SIZE
	.align		4
.L_2:
        /*000c*/ 	.byte	0x04, 0x11
        /*000e*/ 	.short	(.L_4 - .L_3)
	.align		4
.L_3:
        /*0010*/ 	.word	index@(_Z27conv_1D_tiled_halo_elementsPfS_ii)
        /*0014*/ 	.word	0x00000000


	//----- nvinfo : EIATTR_MIN_STACK_SIZE
	.align		4
.L_4:
        /*0018*/ 	.byte	0x04, 0x12
        /*001a*/ 	.short	(.L_6 - .L_5)
	.align		4
.L_5:
        /*001c*/ 	.word	index@(_Z27conv_1D_tiled_halo_elementsPfS_ii)
        /*0020*/ 	.word	0x00000000
.L_6:


//--------------------- .nv.compat                --------------------------
	.section	.nv.compat,"",@"SHT_CUDA_COMPAT_INFO"
	.align	4
        /*0000*/ 	.byte	0x02, 0x09, 0x00, 0x00, 0x02, 0x02, 0x01, 0x00, 0x02, 0x05, 0x05, 0x00, 0x03, 0x07, 0x01, 0x01
        /*0010*/ 	.byte	0x02, 0x03, 0x00, 0x00, 0x02, 0x06, 0x01, 0x00, 0x04, 0x0b, 0x08, 0x00, 0x09, 0x00, 0x00, 0x00
        /*0020*/ 	.byte	0x00, 0x00, 0x00, 0x00


//--------------------- .nv.info._Z27conv_1D_tiled_halo_elementsPfS_ii --------------------------
	.section	.nv.info._Z27conv_1D_tiled_halo_elementsPfS_ii,"",@"SHT_CUDA_INFO"
	.sectionflags	@""
	.align	4


	//----- nvinfo : EIATTR_CUDA_API_VERSION
	.align		4
        /*0000*/ 	.byte	0x04, 0x37
        /*0002*/ 	.short	(.L_8 - .L_7)
.L_7:
        /*0004*/ 	.word	0x00000082


	//----- nvinfo : EIATTR_KPARAM_INFO
	.align		4
.L_8:
        /*0008*/ 	.byte	0x04, 0x17
        /*000a*/ 	.short	(.L_10 - .L_9)
.L_9:
        /*000c*/ 	.word	0x00000000
        /*0010*/ 	.short	0x0003
        /*0012*/ 	.short	0x0014
        /*0014*/ 	.byte	0x00, 0xf0, 0x11, 0x00


	//----- nvinfo : EIATTR_KPARAM_INFO
	.align		4
.L_10:
        /*0018*/ 	.byte	0x04, 0x17
        /*001a*/ 	.short	(.L_12 - .L_11)
.L_11:
        /*001c*/ 	.word	0x00000000
        /*0020*/ 	.short	0x0002
        /*0022*/ 	.short	0x0010
        /*0024*/ 	.byte	0x00, 0xf0, 0x11, 0x00


	//----- nvinfo : EIATTR_KPARAM_INFO
	.align		4
.L_12:
        /*0028*/ 	.byte	0x04, 0x17
        /*002a*/ 	.short	(.L_14 - .L_13)
.L_13:
        /*002c*/ 	.word	0x00000000
        /*0030*/ 	.short	0x0001
        /*0032*/ 	.short	0x0008
        /*0034*/ 	.byte	0x00, 0xf5, 0x21, 0x00


	//----- nvinfo : EIATTR_KPARAM_INFO
	.align		4
.L_14:
        /*0038*/ 	.byte	0x04, 0x17
        /*003a*/ 	.short	(.L_16 - .L_15)
.L_15:
        /*003c*/ 	.word	0x00000000
        /*0040*/ 	.short	0x0000
        /*0042*/ 	.short	0x0000
        /*0044*/ 	.byte	0x00, 0xf5, 0x21, 0x00


	//----- nvinfo : EIATTR_SPARSE_MMA_MASK
	.align		4
.L_16:
        /*0048*/ 	.byte	0x03, 0x50
        /*004a*/ 	.short	0x0000


	//----- nvinfo : EIATTR_MAXREG_COUNT
	.align		4
        /*004c*/ 	.byte	0x03, 0x1b
        /*004e*/ 	.short	0x00ff


	//----- nvinfo : EIATTR_NUM_BARRIERS
	.align		4
        /*0050*/ 	.byte	0x02, 0x4c
        /*0052*/ 	.byte	0x01
	.zero		1


	//----- nvinfo : EIATTR_MERCURY_ISA_VERSION
	.align		4
        /*0054*/ 	.byte	0x03, 0x5f
        /*0056*/ 	.short	0x0101


	//----- nvinfo : EIATTR_VRC_CTA_INIT_COUNT
	.align		4
        /*0058*/ 	.byte	0x02, 0x4a
	.zero		1
	.zero		1


	//----- nvinfo : EIATTR_EXIT_INSTR_OFFSETS
	.align		4
        /*005c*/ 	.byte	0x04, 0x1c
        /*005e*/ 	.short	(.L_18 - .L_17)


	//   ....[0]....
.L_17:
        /*0060*/ 	.word	0x000008f0


	//----- nvinfo : EIATTR_CRS_STACK_SIZE
	.align		4
.L_18:
        /*0064*/ 	.byte	0x04, 0x1e
        /*0066*/ 	.short	(.L_20 - .L_19)
.L_19:
        /*0068*/ 	.word	0x00000000


	//----- nvinfo : EIATTR_CBANK_PARAM_SIZE
	.align		4
.L_20:
        /*006c*/ 	.byte	0x03, 0x19
        /*006e*/ 	.short	0x0018


	//----- nvinfo : EIATTR_PARAM_CBANK
	.align		4
        /*0070*/ 	.byte	0x04, 0x0a
        /*0072*/ 	.short	(.L_22 - .L_21)
	.align		4
.L_21:
        /*0074*/ 	.word	index@(.nv.constant0._Z27conv_1D_tiled_halo_elementsPfS_ii)
        /*0078*/ 	.short	0x0380
        /*007a*/ 	.short	0x0018


	//----- nvinfo : EIATTR_SW_WAR
	.align		4
.L_22:
        /*007c*/ 	.byte	0x04, 0x36
        /*007e*/ 	.short	(.L_24 - .L_23)
.L_23:
        /*0080*/ 	.word	0x00000008
.L_24:


//--------------------- .nv.callgraph             --------------------------
	.section	.nv.callgraph,"",@"SHT_CUDA_CALLGRAPH"
	.align	4
	.sectionentsize	8
	.align		4
        /*0000*/ 	.word	0x00000000
	.align		4
        /*0004*/ 	.word	0xffffffff
	.align		4
        /*0008*/ 	.word	0x00000000
	.align		4
        /*000c*/ 	.word	0xfffffffe
	.align		4
        /*0010*/ 	.word	0x00000000
	.align		4
        /*0014*/ 	.word	0xfffffffd
	.align		4
        /*0018*/ 	.word	0x00000000
	.align		4
        /*001c*/ 	.word	0xfffffffc


//--------------------- .nv.constant3             --------------------------
	.section	.nv.constant3,"a",@progbits
	.align	4
.nv.constant3:
	.type		d_kernel,@object
	.size		d_kernel,(.L_0 - d_kernel)
d_kernel:
	.zero		36
.L_0:


//--------------------- .text._Z27conv_1D_tiled_halo_elementsPfS_ii --------------------------
	.section	.text._Z27conv_1D_tiled_halo_elementsPfS_ii,"ax",@progbits
	.align	128
        .global         _Z27conv_1D_tiled_halo_elementsPfS_ii
        .type           _Z27conv_1D_tiled_halo_elementsPfS_ii,@function
        .size           _Z27conv_1D_tiled_halo_elementsPfS_ii,(.L_x_19 - _Z27conv_1D_tiled_halo_elementsPfS_ii)
        .other          _Z27conv_1D_tiled_halo_elementsPfS_ii,@"STO_CUDA_ENTRY STV_DEFAULT"
_Z27conv_1D_tiled_halo_elementsPfS_ii:
.text._Z27conv_1D_tiled_halo_elementsPfS_ii:
[----:B------:R-:W-:Y:S01]  /*0000*/  LDC R1, c[0x0][0x37c] ;  /* 0x0000df00ff017b82 */ /* 0x000fe20000000800 */
[----:B------:R-:W0:Y:S07]  /*0010*/  S2R R4, SR_TID.X ;  /* 0x0000000000047919 */ /* 0x000e2e0000002100 */
[----:B------:R-:W1:Y:S01]  /*0020*/  S2UR UR4, SR_CTAID.X ;  /* 0x00000000000479c3 */ /* 0x000e620000002500 */
[----:B------:R-:W1:Y:S01]  /*0030*/  LDCU UR7, c[0x0][0x360] ;  /* 0x00006c00ff0777ac */ /* 0x000e620008000800 */
[----:B------:R-:W2:Y:S06]  /*0040*/  LDCU.64 UR12, c[0x0][0x358] ;  /* 0x00006b00ff0c77ac */ /* 0x000eac0008000a00 */
[----:B------:R-:W3:Y:S08]  /*0050*/  LDC.64 R2, c[0x0][0x380] ;  /* 0x0000e000ff027b82 */ /* 0x000ef00000000a00 */
[----:B------:R-:W4:Y:S01]  /*0060*/  S2UR UR6, SR_CgaCtaId ;  /* 0x00000000000679c3 */ /* 0x000f220000008800 */
[----:B------:R-:W-:Y:S01]  /*0070*/  UMOV UR5, 0x400 ;  /* 0x0000040000057882 */ /* 0x000fe20000000000 */
[----:B------:R-:W5:Y:S01]  /*0080*/  LDCU UR9, c[0x0][0x390] ;  /* 0x00007200ff0977ac */ /* 0x000f620008000800 */
[----:B-1----:R-:W-:-:S06]  /*0090*/  UIMAD UR4, UR4, UR7, URZ ;  /* 0x00000007040472a4 */ /* 0x002fcc000f8e02ff */
[----:B0-----:R-:W-:-:S04]  /*00a0*/  VIADD R0, R4, UR4 ;  /* 0x0000000404007c36 */ /* 0x001fc80008000000 */
[----:B---3--:R-:W-:-:S06]  /*00b0*/  IMAD.WIDE R2, R0, 0x4, R2 ;  /* 0x0000000400027825 */ /* 0x008fcc00078e0202 */
[----:B--2---:R-:W2:Y:S01]  /*00c0*/  LDG.E R2, desc[UR12][R2.64] ;  /* 0x0000000c02027981 */ /* 0x004ea2000c1e1900 */
[----:B----4-:R-:W-:Y:S01]  /*00d0*/  ULEA UR5, UR6, UR5, 0x18 ;  /* 0x0000000506057291 */ /* 0x010fe2000f8ec0ff */
[----:B------:R-:W-:Y:S01]  /*00e0*/  IMAD.MOV.U32 R5, RZ, RZ, RZ ;  /* 0x000000ffff057224 */ /* 0x000fe200078e00ff */
[----:B-----5:R-:W-:-:S04]  /*00f0*/  UISETP.GE.AND UP0, UPT, UR9, 0x1, UPT ;  /* 0x000000010900788c */ /* 0x020fc8000bf06270 */
[----:B------:R-:W-:-:S05]  /*0100*/  LEA R7, R4, UR5, 0x2 ;  /* 0x0000000504077c11 */ /* 0x000fca000f8e10ff */
[----:B--2---:R0:W-:Y:S01]  /*0110*/  STS [R7], R2 ;  /* 0x0000000207007388 */ /* 0x0041e20000000800 */
[----:B------:R-:W-:Y:S06]  /*0120*/  BAR.SYNC.DEFER_BLOCKING 0x0 ;  /* 0x0000000000007b1d */ /* 0x000fec0000010000 */
[----:B------:R-:W-:Y:S05]  /*0130*/  BRA.U !UP0, `(.L_x_0) ;  /* 0x0000000508e07547 */ /* 0x000fea000b800000 */
[----:B------:R-:W-:Y:S01]  /*0140*/  UISETP.GE.U32.AND UP0, UPT, UR9, 0x4, UPT ;  /* 0x000000040900788c */ /* 0x000fe2000bf06070 */
[----:B------:R-:W-:Y:S01]  /*0150*/  HFMA2 R5, -RZ, RZ, 0, 0 ;  /* 0x00000000ff057431 */ /* 0x000fe200000001ff */
[----:B------:R-:W-:Y:S01]  /*0160*/  ULEA.HI UR8, UR9, UR9, URZ, 0x1 ;  /* 0x0000000909087291 */ /* 0x000fe2000f8f08ff */
[----:B0-----:R-:W-:Y:S01]  /*0170*/  IMAD.MOV.U32 R7, RZ, RZ, RZ ;  /* 0x000000ffff077224 */ /* 0x001fe200078e00ff */
[----:B------:R-:W-:Y:S02]  /*0180*/  UIADD3 UR6, UPT, UPT, UR4, UR7, URZ ;  /* 0x0000000704067290 */ /* 0x000fe4000fffe0ff */
[----:B------:R-:W-:Y:S02]  /*0190*/  ULOP3.LUT UR10, UR9, 0x3, URZ, 0xc0, !UPT ;  /* 0x00000003090a7892 */ /* 0x000fe4000f8ec0ff */
[----:B------:R-:W-:Y:S01]  /*01a0*/  USHF.R.S32.HI UR8, URZ, 0x1, UR8 ;  /* 0x00000001ff087899 */ /* 0x000fe20008011408 */
[----:B------:R-:W-:Y:S11]  /*01b0*/  BRA.U !UP0, `(.L_x_1) ;  /* 0x0000000508447547 */ /* 0x000ff6000b800000 */
[----:B------:R-:W0:Y:S01]  /*01c0*/  LDC.64 R2, c[0x0][0x380] ;  /* 0x0000e000ff027b82 */ /* 0x000e220000000a00 */
[----:B------:R-:W-:Y:S01]  /*01d0*/  ULOP3.LUT UR7, UR9, 0x7ffffffc, URZ, 0xc0, !UPT ;  /* 0x7ffffffc09077892 */ /* 0x000fe2000f8ec0ff */
[----:B------:R-:W-:Y:S01]  /*01e0*/  VIADD R6, R0, -UR8 ;  /* 0x8000000800067c36 */ /* 0x000fe20008000000 */
[----:B------:R-:W-:Y:S01]  /*01f0*/  IADD3 R8, PT, PT, R4, -UR8, RZ ;  /* 0x8000000804087c10 */ /* 0x000fe2000fffe0ff */
[----:B------:R-:W-:Y:S01]  /*0200*/  IMAD.MOV.U32 R5, RZ, RZ, RZ ;  /* 0x000000ffff057224 */ /* 0x000fe200078e00ff */
[----:B------:R-:W1:Y:S01]  /*0210*/  LDCU UR11, c[0x0][0x394] ;  /* 0x00007280ff0b77ac */ /* 0x000e620008000800 */
[----:B------:R-:W-:Y:S01]  /*0220*/  IMAD.MOV.U32 R9, RZ, RZ, RZ ;  /* 0x000000ffff097224 */ /* 0x000fe200078e00ff */
[----:B------:R-:W-:-:S07]  /*0230*/  MOV R7, UR7 ;  /* 0x0000000700077c02 */ /* 0x000fce0008000f00 */
.L_x_13:
[--C-:B------:R-:W-:Y:S01]  /*0240*/  IMAD.IADD R11, R6, 0x1, R9.reuse ;  /* 0x00000001060b7824 */ /* 0x100fe200078e0209 */
[----:B------:R-:W-:Y:S01]  /*0250*/  BSSY.RECONVERGENT B0, `(.L_x_2) ;  /* 0x0000016000007945 */ /* 0x000fe20003800200 */
[----:B------:R-:W-:Y:S02]  /*0260*/  IMAD.IADD R12, R8, 0x1, R9 ;  /* 0x00000001080c7824 */ /* 0x000fe400078e0209 */
[----:B------:R-:W-:Y:S01]  /*0270*/  IMAD.SHL.U32 R10, R9, 0x4, RZ ;  /* 0x00000004090a7824 */ /* 0x000fe200078e00ff */
[----:B-1----:R-:W-:Y:S01]  /*0280*/  ISETP.GE.AND P0, PT, R11, UR11, PT ;  /* 0x0000000b0b007c0c */ /* 0x002fe2000bf06270 */
[----:B------:R-:W-:Y:S01]  /*0290*/  VIADD R9, R9, 0x4 ;  /* 0x0000000409097836 */ /* 0x000fe20000000000 */
[C---:B------:R-:W-:Y:S02]  /*02a0*/  IADD3 R17, PT, PT, R11.reuse, 0x1, RZ ;  /* 0x000000010b117810 */ /* 0x040fe40007ffe0ff */
[----:B------:R-:W-:Y:S02]  /*02b0*/  ISETP.LT.OR P0, PT, R11, RZ, P0 ;  /* 0x000000ff0b00720c */ /* 0x000fe40000701670 */
[----:B------:R-:W-:-:S02]  /*02c0*/  ISETP.GE.AND P1, PT, R17, UR11, PT ;  /* 0x0000000b11007c0c */ /* 0x000fc4000bf26270 */
[----:B------:R-:W-:Y:S02]  /*02d0*/  ISETP.NE.AND P2, PT, R9, R7, PT ;  /* 0x000000070900720c */ /* 0x000fe40003f45270 */
[----:B------:R-:W-:Y:S02]  /*02e0*/  ISETP.LT.OR P1, PT, R17, RZ, P1 ;  /* 0x000000ff1100720c */ /* 0x000fe40000f21670 */
[----:B------:R-:W-:-:S05]  /*02f0*/  LEA R12, R12, UR5, 0x2 ;  /* 0x000000050c0c7c11 */ /* 0x000fca000f8e10ff */
[----:B------:R-:W-:Y:S06]  /*0300*/  @P0 BRA `(.L_x_3) ;  /* 0x0000000000280947 */ /* 0x000fec0003800000 */
[----:B------:R-:W-:-:S04]  /*0310*/  ISETP.GE.AND P0, PT, R11, UR6, PT ;  /* 0x000000060b007c0c */ /* 0x000fc8000bf06270 */
[----:B------:R-:W-:-:S13]  /*0320*/  ISETP.LT.OR P0, PT, R11, UR4, P0 ;  /* 0x000000040b007c0c */ /* 0x000fda0008701670 */
[----:B------:R-:W1:Y:S01]  /*0330*/  @!P0 LDS R14, [R12] ;  /* 0x000000000c0e8984 */ /* 0x000e620000000800 */
[----:B------:R-:W1:Y:S02]  /*0340*/  @!P0 LDC R13, c[0x3][R10] ;  /* 0x00c000000a0d8b82 */ /* 0x000e640000000800 */
[----:B-1----:R-:W-:Y:S01]  /*0350*/  @!P0 FFMA R5, R14, R13, R5 ;  /* 0x0000000d0e058223 */ /* 0x002fe20000000005 */
[----:B------:R-:W-:Y:S06]  /*0360*/  @!P0 BRA `(.L_x_3) ;  /* 0x0000000000108947 */ /* 0x000fec0003800000 */
[----:B0-----:R-:W-:-:S06]  /*0370*/  IMAD.WIDE.U32 R14, R11, 0x4, R2 ;  /* 0x000000040b0e7825 */ /* 0x001fcc00078e0002 */
[----:B------:R-:W2:Y:S01]  /*0380*/  LDG.E R14, desc[UR12][R14.64] ;  /* 0x0000000c0e0e7981 */ /* 0x000ea2000c1e1900 */
[----:B------:R-:W2:Y:S02]  /*0390*/  LDC R16, c[0x3][R10] ;  /* 0x00c000000a107b82 */ /* 0x000ea40000000800 */
[----:B--2---:R-:W-:-:S07]  /*03a0*/  FFMA R5, R16, R14, R5 ;  /* 0x0000000e10057223 */ /* 0x004fce0000000005 */
.L_x_3:
[----:B------:R-:W-:Y:S05]  /*03b0*/  BSYNC.RECONVERGENT B0 ;  /* 0x0000000000007941 */ /* 0x000fea0003800200 */
.L_x_2:
[----:B------:R-:W-:Y:S04]  /*03c0*/  BSSY.RECONVERGENT B0, `(.L_x_4) ;  /* 0x000000d000007945 */ /* 0x000fe80003800200 */
[----:B------:R-:W-:Y:S05]  /*03d0*/  @P1 BRA `(.L_x_5) ;  /* 0x00000000002c1947 */ /* 0x000fea0003800000 */
[C---:B------:R-:W-:Y:S02]  /*03e0*/  ISETP.GE.AND P0, PT, R17.reuse, UR6, PT ;  /* 0x0000000611007c0c */ /* 0x040fe4000bf06270 */
[----:B------:R-:W-:-:S13]  /*03f0*/  ISETP.GE.AND P1, PT, R17, UR4, PT ;  /* 0x0000000411007c0c */ /* 0x000fda000bf26270 */
[----:B------:R-:W-:Y:S05]  /*0400*/  @!P0 BRA P1, `(.L_x_6) ;  /* 0x0000000000148947 */ /* 0x000fea0000800000 */
[----:B0-----:R-:W-:-:S06]  /*0410*/  IMAD.WIDE.U32 R14, R17, 0x4, R2 ;  /* 0x00000004110e7825 */ /* 0x001fcc00078e0002 */
[----:B------:R-:W2:Y:S01]  /*0420*/  LDG.E R14, desc[UR12][R14.64] ;  /* 0x0000000c0e0e7981 */ /* 0x000ea2000c1e1900 */
[----:B------:R-:W2:Y:S02]  /*0430*/  LDC R13, c[0x3][R10+0x4] ;  /* 0x00c001000a0d7b82 */ /* 0x000ea40000000800 */
[----:B--2---:R-:W-:Y:S01]  /*0440*/  FFMA R5, R14, R13, R5 ;  /* 0x0000000d0e057223 */ /* 0x004fe20000000005 */
[----:B------:R-:W-:Y:S06]  /*0450*/  BRA `(.L_x_5) ;  /* 0x00000000000c7947 */ /* 0x000fec0003800000 */
.L_x_6:
[----:B------:R-:W1:Y:S01]  /*0460*/  LDS R14, [R12+0x4] ;  /* 0x000004000c0e7984 */ /* 0x000e620000000800 */
[----:B------:R-:W1:Y:S02]  /*0470*/  LDC R16, c[0x3][R10+0x4] ;  /* 0x00c001000a107b82 */ /* 0x000e640000000800 */
[----:B-1----:R-:W-:-:S07]  /*0480*/  FFMA R5, R16, R14, R5 ;  /* 0x0000000e10057223 */ /* 0x002fce0000000005 */
.L_x_5:
[----:B------:R-:W-:Y:S05]  /*0490*/  BSYNC.RECONVERGENT B0 ;  /* 0x0000000000007941 */ /* 0x000fea0003800200 */
.L_x_4:
[----:B------:R-:W-:Y:S01]  /*04a0*/  IADD3 R15, PT, PT, R11, 0x2, RZ ;  /* 0x000000020b0f7810 */ /* 0x000fe20007ffe0ff */
[----:B------:R-:W-:Y:S03]  /*04b0*/  BSSY.RECONVERGENT B0, `(.L_x_7) ;  /* 0x000000f000007945 */ /* 0x000fe60003800200 */
[----:B------:R-:W-:-:S04]  /*04c0*/  ISETP.GE.AND P0, PT, R15, UR11, PT ;  /* 0x0000000b0f007c0c */ /* 0x000fc8000bf06270 */
[----:B------:R-:W-:-:S13]  /*04d0*/  ISETP.LT.OR P0, PT, R15, RZ, P0 ;  /* 0x000000ff0f00720c */ /* 0x000fda0000701670 */
        /* <DEDUP_REMOVED lines=9> */
.L_x_9:
[----:B------:R-:W1:Y:S01]  /*0570*/  LDS R14, [R12+0x8] ;  /* 0x000008000c0e7984 */ /* 0x000e620000000800 */
[----:B------:R-:W1:Y:S02]  /*0580*/  LDC R16, c[0x3][R10+0x8] ;  /* 0x00c002000a107b82 */ /* 0x000e640000000800 */
[----:B-1----:R-:W-:-:S07]  /*0590*/  FFMA R5, R16, R14, R5 ;  /* 0x0000000e10057223 */ /* 0x002fce0000000005 */
.L_x_8:
[----:B------:R-:W-:Y:S05]  /*05a0*/  BSYNC.RECONVERGENT B0 ;  /* 0x0000000000007941 */ /* 0x000fea0003800200 */
.L_x_7:
[----:B------:R-:W-:Y:S01]  /*05b0*/  VIADD R11, R11, 0x3 ;  /* 0x000000030b0b7836 */ /* 0x000fe20000000000 */
[----:B------:R-:W-:Y:S04]  /*05c0*/  BSSY.RECONVERGENT B0, `(.L_x_10) ;  /* 0x000000f000007945 */ /* 0x000fe80003800200 */
        /* <DEDUP_REMOVED lines=11> */
.L_x_12:
[----:B------:R-:W1:Y:S01]  /*0680*/  LDS R12, [R12+0xc] ;  /* 0x00000c000c0c7984 */ /* 0x000e620000000800 */
[----:B------:R-:W1:Y:S02]  /*0690*/  LDC R10, c[0x3][R10+0xc] ;  /* 0x00c003000a0a7b82 */ /* 0x000e640000000800 */
[----:B-1----:R-:W-:-:S07]  /*06a0*/  FFMA R5, R10, R12, R5 ;  /* 0x0000000c0a057223 */ /* 0x002fce0000000005 */
.L_x_11:
[----:B------:R-:W-:Y:S05]  /*06b0*/  BSYNC.RECONVERGENT B0 ;  /* 0x0000000000007941 */ /* 0x000fea0003800200 */
.L_x_10:
[----:B------:R-:W-:Y:S05]  /*06c0*/  @P2 BRA `(.L_x_13) ;  /* 0xfffffff800dc2947 */ /* 0x000fea000383ffff */
.L_x_1:
[----:B------:R-:W-:-:S09]  /*06d0*/  UISETP.NE.AND UP0, UPT, UR10, URZ, UPT ;  /* 0x000000ff0a00728c */ /* 0x000fd2000bf05270 */
[----:B------:R-:W-:Y:S05]  /*06e0*/  BRA.U !UP0, `(.L_x_0) ;  /* 0x0000000108747547 */ /* 0x000fea000b800000 */
[----:B------:R-:W1:Y:S01]  /*06f0*/  LDC.64 R8, c[0x0][0x380] ;  /* 0x0000e000ff087b82 */ /* 0x000e620000000a00 */
[----:B------:R-:W-:Y:S01]  /*0700*/  IADD3 R4, PT, PT, R4, -UR8, R7 ;  /* 0x8000000804047c10 */ /* 0x000fe2000fffe007 */
[----:B------:R-:W2:Y:S01]  /*0710*/  LDCU UR9, c[0x0][0x394] ;  /* 0x00007280ff0977ac */ /* 0x000ea20008000800 */
[----:B------:R-:W-:Y:S02]  /*0720*/  SHF.L.U32 R10, R7, 0x2, RZ ;  /* 0x00000002070a7819 */ /* 0x000fe400000006ff */
[C---:B------:R-:W-:Y:S01]  /*0730*/  LEA R6, R4.reuse, UR5, 0x2 ;  /* 0x0000000504067c11 */ /* 0x040fe2000f8e10ff */
[----:B------:R-:W-:Y:S01]  /*0740*/  VIADD R7, R4, UR4 ;  /* 0x0000000404077c36 */ /* 0x000fe20008000000 */
[----:B------:R-:W-:-:S12]  /*0750*/  UIADD3 UR7, UPT, UPT, -UR10, URZ, URZ ;  /* 0x000000ff0a077290 */ /* 0x000fd8000fffe1ff */
.L_x_17:
[C---:B--2---:R-:W-:Y:S01]  /*0760*/  ISETP.GE.AND P0, PT, R7.reuse, UR9, PT ;  /* 0x0000000907007c0c */ /* 0x044fe2000bf06270 */
[----:B------:R-:W-:Y:S01]  /*0770*/  UIADD3 UR7, UPT, UPT, UR7, 0x1, URZ ;  /* 0x0000000107077890 */ /* 0x000fe2000fffe0ff */
[----:B------:R-:W-:Y:S02]  /*0780*/  BSSY.RECONVERGENT B0, `(.L_x_14) ;  /* 0x000000f000007945 */ /* 0x000fe40003800200 */
[----:B------:R-:W-:Y:S01]  /*0790*/  ISETP.LT.OR P0, PT, R7, RZ, P0 ;  /* 0x000000ff0700720c */ /* 0x000fe20000701670 */
[----:B------:R-:W-:-:S12]  /*07a0*/  UISETP.NE.AND UP0, UPT, UR7, URZ, UPT ;  /* 0x000000ff0700728c */ /* 0x000fd8000bf05270 */
[----:B------:R-:W-:Y:S05]  /*07b0*/  @P0 BRA `(.L_x_15) ;  /* 0x00000000002c0947 */ /* 0x000fea0003800000 */
[C---:B------:R-:W-:Y:S02]  /*07c0*/  ISETP.GE.AND P0, PT, R7.reuse, UR6, PT ;  /* 0x0000000607007c0c */ /* 0x040fe4000bf06270 */
[----:B------:R-:W-:-:S13]  /*07d0*/  ISETP.GE.AND P1, PT, R7, UR4, PT ;  /* 0x0000000407007c0c */ /* 0x000fda000bf26270 */
[----:B------:R-:W-:Y:S05]  /*07e0*/  @!P0 BRA P1, `(.L_x_16) ;  /* 0x0000000000148947 */ /* 0x000fea0000800000 */
[----:B01----:R-:W-:-:S06]  /*07f0*/  IMAD.WIDE.U32 R2, R7, 0x4, R8 ;  /* 0x0000000407027825 */ /* 0x003fcc00078e0008 */
[----:B------:R-:W2:Y:S01]  /*0800*/  LDG.E R2, desc[UR12][R2.64] ;  /* 0x0000000c02027981 */ /* 0x000ea2000c1e1900 */
[----:B------:R-:W2:Y:S02]  /*0810*/  LDC R4, c[0x3][R10] ;  /* 0x00c000000a047b82 */ /* 0x000ea40000000800 */
[----:B--2---:R-:W-:Y:S01]  /*0820*/  FFMA R5, R2, R4, R5 ;  /* 0x0000000402057223 */ /* 0x004fe20000000005 */
[----:B------:R-:W-:Y:S06]  /*0830*/  BRA `(.L_x_15) ;  /* 0x00000000000c7947 */ /* 0x000fec0003800000 */
.L_x_16:
[----:B0-----:R-:W0:Y:S01]  /*0840*/  LDS R2, [R6] ;  /* 0x0000000006027984 */ /* 0x001e220000000800 */
[----:B------:R-:W0:Y:S02]  /*0850*/  LDC R4, c[0x3][R10] ;  /* 0x00c000000a047b82 */ /* 0x000e240000000800 */
[----:B0-----:R-:W-:-:S07]  /*0860*/  FFMA R5, R4, R2, R5 ;  /* 0x0000000204057223 */ /* 0x001fce0000000005 */
.L_x_15:
[----:B------:R-:W-:Y:S05]  /*0870*/  BSYNC.RECONVERGENT B0 ;  /* 0x0000000000007941 */ /* 0x000fea0003800200 */
.L_x_14:
[----:B------:R-:W-:Y:S01]  /*0880*/  IADD3 R10, PT, PT, R10, 0x4, RZ ;  /* 0x000000040a0a7810 */ /* 0x000fe20007ffe0ff */
[----:B------:R-:W-:Y:S01]  /*0890*/  VIADD R6, R6, 0x4 ;  /* 0x0000000406067836 */ /* 0x000fe20000000000 */
[----:B------:R-:W-:Y:S01]  /*08a0*/  IADD3 R7, PT, PT, R7, 0x1, RZ ;  /* 0x0000000107077810 */ /* 0x000fe20007ffe0ff */
[----:B------:R-:W-:Y:S06]  /*08b0*/  BRA.U UP0, `(.L_x_17) ;  /* 0xfffffffd00a87547 */ /* 0x000fec000b83ffff */
.L_x_0:
[----:B0-----:R-:W0:Y:S02]  /*08c0*/  LDC.64 R2, c[0x0][0x388] ;  /* 0x0000e200ff027b82 */ /* 0x001e240000000a00 */
[----:B0-----:R-:W-:-:S05]  /*08d0*/  IMAD.WIDE R2, R0, 0x4, R2 ;  /* 0x0000000400027825 */ /* 0x001fca00078e0202 */
[----:B------:R-:W-:Y:S01]  /*08e0*/  STG.E desc[UR12][R2.64], R5 ;  /* 0x0000000502007986 */ /* 0x000fe2000c10190c */
[----:B------:R-:W-:Y:S05]  /*08f0*/  EXIT ;  /* 0x000000000000794d */ /* 0x000fea0003800000 */
.L_x_18:
[----:B------:R-:W-:-:S00]  /*0900*/  BRA `(.L_x_18) ;  /* 0xfffffffc00fc7947 */ /* 0x000fc0000383ffff */
[----:B------:R-:W-:-:S00]  /*0910*/  NOP ;  /* 0x0000000000007918 */ /* 0x000fc00000000000 */
        /* <DEDUP_REMOVED lines=14> */
.L_x_19:


//--------------------- .nv.shared._Z27conv_1D_tiled_halo_elementsPfS_ii --------------------------
	.section	.nv.shared._Z27conv_1D_tiled_halo_elementsPfS_ii,"aw",@nobits
	.sectionflags	@""
	.align	4
.nv.shared._Z27conv_1D_tiled_halo_elementsPfS_ii:
	.zero		2080


//--------------------- .nv.shared.reserved.0     --------------------------
	.section	.nv.shared.reserved.0,"aw",@nobits
	.weak		__nv_reservedSMEM_offset_0_alias
	.size		__nv_reservedSMEM_offset_0_alias, 0, 64
	.other		__nv_reservedSMEM_offset_0_alias,@"STO_CUDA_RESERVED_SHARED STV_DEFAULT"
__nv_reservedSMEM_offset_0_alias:
	.zero		0
	.zero		64


//--------------------- .nv.constant0._Z27conv_1D_tiled_halo_elementsPfS_ii --------------------------
	.section	.nv.constant0._Z27conv_1D_tiled_halo_elementsPfS_ii,"a",@progbits
	.sectionflags	@""
	.align	4
.nv.constant0._Z27conv_1D_tiled_halo_elementsPfS_ii:
	.zero		920


//--------------------- SYMBOLS --------------------------

	.type		.nv.reservedSmem.offset0,@object
	.size		.nv.reservedSmem.offset0,0x4
	.type		.nv.reservedSmem.cap,@object
	.size		.nv.reservedSmem.cap,0x4
